//
// Generated by NVIDIA NVVM Compiler
//
// Compiler Build ID: CL-36424714
// Cuda compilation tools, release 13.0, V13.0.88
// Based on NVVM 20.0.0
//

.version 9.0
.target sm_100
.address_size 64

	// .globl	_Z18PerElement_AtimesBPiS_S_
.global .attribute(.managed) .align 4 .b8 managed_a[20];
.global .attribute(.managed) .align 4 .b8 managed_b[20];
.global .attribute(.managed) .align 4 .b8 managed_c[20];

.visible .entry _Z18PerElement_AtimesBPiS_S_(
	.param .u64 .ptr .align 1 _Z18PerElement_AtimesBPiS_S__param_0,
	.param .u64 .ptr .align 1 _Z18PerElement_AtimesBPiS_S__param_1,
	.param .u64 .ptr .align 1 _Z18PerElement_AtimesBPiS_S__param_2
)
{
	.reg .b32 	%r<5>;
	.reg .b64 	%rd<11>;

	ld.param.u64 	%rd1, [_Z18PerElement_AtimesBPiS_S__param_0];
	ld.param.u64 	%rd2, [_Z18PerElement_AtimesBPiS_S__param_1];
	ld.param.u64 	%rd3, [_Z18PerElement_AtimesBPiS_S__param_2];
	cvta.to.global.u64 	%rd4, %rd1;
	cvta.to.global.u64 	%rd5, %rd3;
	cvta.to.global.u64 	%rd6, %rd2;
	mov.u32 	%r1, %tid.x;
	mul.wide.u32 	%rd7, %r1, 4;
	add.s64 	%rd8, %rd6, %rd7;
	ld.global.u32 	%r2, [%rd8];
	add.s64 	%rd9, %rd5, %rd7;
	ld.global.u32 	%r3, [%rd9];
	mul.lo.s32 	%r4, %r3, %r2;
	add.s64 	%rd10, %rd4, %rd7;
	st.global.u32 	[%rd10], %r4;
	ret;

}
	// .globl	_Z14multiplyKernelPiPKiS1_
.visible .entry _Z14multiplyKernelPiPKiS1_(
	.param .u64 .ptr .align 1 _Z14multiplyKernelPiPKiS1__param_0,
	.param .u64 .ptr .align 1 _Z14multiplyKernelPiPKiS1__param_1,
	.param .u64 .ptr .align 1 _Z14multiplyKernelPiPKiS1__param_2
)
{
	.reg .b32 	%r<5>;
	.reg .b64 	%rd<11>;

	ld.param.u64 	%rd1, [_Z14multiplyKernelPiPKiS1__param_0];
	ld.param.u64 	%rd2, [_Z14multiplyKernelPiPKiS1__param_1];
	ld.param.u64 	%rd3, [_Z14multiplyKernelPiPKiS1__param_2];
	cvta.to.global.u64 	%rd4, %rd1;
	cvta.to.global.u64 	%rd5, %rd3;
	cvta.to.global.u64 	%rd6, %rd2;
	mov.u32 	%r1, %tid.x;
	mul.wide.u32 	%rd7, %r1, 4;
	add.s64 	%rd8, %rd6, %rd7;
	ld.global.u32 	%r2, [%rd8];
	add.s64 	%rd9, %rd5, %rd7;
	ld.global.u32 	%r3, [%rd9];
	mul.lo.s32 	%r4, %r3, %r2;
	add.s64 	%rd10, %rd4, %rd7;
	st.global.u32 	[%rd10], %r4;
	ret;

}


// ===== COMPILED SASS (sm_100) =====

	.target	sm_100

	.elftype	@"ET_EXEC"


//--------------------- .note.nv.tkinfo           --------------------------
	.section	.note.nv.tkinfo,"",@"SHT_NOTE"
	.sectionflags	@"SHF_NOTE_NV_TKINFO"
	.tkinfo
        /*0018*/ 	.word	0x00000002
        /*0030*/ 	.string	""
        /*0030*/ 	.string	"ptxas"
        /*0030*/ 	.string	"Cuda compilation tools, release 13.0, V13.0.88"
        /*0030*/ 	.string	"Build cuda_13.0.r13.0/compiler.36424714_0"
        /*0030*/ 	.string	"-arch sm_100 -m 64 "



//--------------------- .note.nv.cuinfo           --------------------------
	.section	.note.nv.cuinfo,"",@"SHT_NOTE"
	.sectionflags	@"SHF_NOTE_NV_CUINFO"
        /*0018*/ 	.short	0x0002
        /*001a*/ 	.short	0x0064
        /*001c*/ 	.short	0x0082
	.zero		2


//--------------------- .nv.info                  --------------------------
	.section	.nv.info,"",@"SHT_CUDA_INFO"
	.align	4


	//----- nvinfo : EIATTR_REGCOUNT
	.align		4
        /*0000*/ 	.byte	0x04, 0x2f
        /*0002*/ 	.short	(.L_4 - .L_3)
	.align		4
.L_3:
        /*0004*/ 	.word	index@(_Z18PerElement_AtimesBPiS_S_)
        /*0008*/ 	.word	0x0000000c


	//----- nvinfo : EIATTR_FRAME_SIZE
	.align		4
.L_4:
        /*000c*/ 	.byte	0x04, 0x11
        /*000e*/ 	.short	(.L_6 - .L_5)
	.align		4
.L_5:
        /*0010*/ 	.word	index@(_Z18PerElement_AtimesBPiS_S_)
        /*0014*/ 	.word	0x00000000


	//----- nvinfo : EIATTR_REGCOUNT
	.align		4
.L_6:
        /*0018*/ 	.byte	0x04, 0x2f
        /*001a*/ 	.short	(.L_8 - .L_7)
	.align		4
.L_7:
        /*001c*/ 	.word	index@(_Z14multiplyKernelPiPKiS1_)
        /*0020*/ 	.word	0x0000000c


	//----- nvinfo : EIATTR_FRAME_SIZE
	.align		4
.L_8:
        /*0024*/ 	.byte	0x04, 0x11
        /*0026*/ 	.short	(.L_10 - .L_9)
	.align		4
.L_9:
        /*0028*/ 	.word	index@(_Z14multiplyKernelPiPKiS1_)
        /*002c*/ 	.word	0x00000000


	//----- nvinfo : EIATTR_MIN_STACK_SIZE
	.align		4
.L_10:
        /*0030*/ 	.byte	0x04, 0x12
        /*0032*/ 	.short	(.L_12 - .L_11)
	.align		4
.L_11:
        /*0034*/ 	.word	index@(_Z14multiplyKernelPiPKiS1_)
        /*0038*/ 	.word	0x00000000


	//----- nvinfo : EIATTR_MIN_STACK_SIZE
	.align		4
.L_12:
        /*003c*/ 	.byte	0x04, 0x12
        /*003e*/ 	.short	(.L_14 - .L_13)
	.align		4
.L_13:
        /*0040*/ 	.word	index@(_Z18PerElement_AtimesBPiS_S_)
        /*0044*/ 	.word	0x00000000
.L_14:


//--------------------- .nv.compat                --------------------------
	.section	.nv.compat,"",@"SHT_CUDA_COMPAT_INFO"
	.align	4
        /*0000*/ 	.byte	0x02, 0x09, 0x00, 0x00, 0x02, 0x02, 0x01, 0x00, 0x02, 0x05, 0x05, 0x00, 0x03, 0x07, 0x01, 0x01
        /*0010*/ 	.byte	0x02, 0x03, 0x00, 0x00, 0x02, 0x06, 0x01, 0x00, 0x04, 0x0b, 0x08, 0x00, 0x09, 0x00, 0x00, 0x00
        /*0020*/ 	.byte	0x00, 0x00, 0x00, 0x00


//--------------------- .nv.info._Z14multiplyKernelPiPKiS1_ --------------------------
	.section	.nv.info._Z14multiplyKernelPiPKiS1_,"",@"SHT_CUDA_INFO"
	.sectionflags	@""
	.align	4


	//----- nvinfo : EIATTR_CUDA_API_VERSION
	.align		4
        /*0000*/ 	.byte	0x04, 0x37
        /*0002*/ 	.short	(.L_16 - .L_15)
.L_15:
        /*0004*/ 	.word	0x00000082


	//----- nvinfo : EIATTR_KPARAM_INFO
	.align		4
.L_16:
        /*0008*/ 	.byte	0x04, 0x17
        /*000a*/ 	.short	(.L_18 - .L_17)
.L_17:
        /*000c*/ 	.word	0x00000000
        /*0010*/ 	.short	0x0002
        /*0012*/ 	.short	0x0010
        /*0014*/ 	.byte	0x00, 0xf5, 0x21, 0x00


	//----- nvinfo : EIATTR_KPARAM_INFO
	.align		4
.L_18:
        /*0018*/ 	.byte	0x04, 0x17
        /*001a*/ 	.short	(.L_20 - .L_19)
.L_19:
        /*001c*/ 	.word	0x00000000
        /*0020*/ 	.short	0x0001
        /*0022*/ 	.short	0x0008
        /*0024*/ 	.byte	0x00, 0xf5, 0x21, 0x00


	//----- nvinfo : EIATTR_KPARAM_INFO
	.align		4
.L_20:
        /*0028*/ 	.byte	0x04, 0x17
        /*002a*/ 	.short	(.L_22 - .L_21)
.L_21:
        /*002c*/ 	.word	0x00000000
        /*0030*/ 	.short	0x0000
        /*0032*/ 	.short	0x0000
        /*0034*/ 	.byte	0x00, 0xf5, 0x21, 0x00


	//----- nvinfo : EIATTR_SPARSE_MMA_MASK
	.align		4
.L_22:
        /*0038*/ 	.byte	0x03, 0x50
        /*003a*/ 	.short	0x0000


	//----- nvinfo : EIATTR_MAXREG_COUNT
	.align		4
        /*003c*/ 	.byte	0x03, 0x1b
        /*003e*/ 	.short	0x00ff


	//----- nvinfo : EIATTR_MERCURY_ISA_VERSION
	.align		4
        /*0040*/ 	.byte	0x03, 0x5f
        /*0042*/ 	.short	0x0101


	//----- nvinfo : EIATTR_VRC_CTA_INIT_COUNT
	.align		4
        /*0044*/ 	.byte	0x02, 0x4a
	.zero		1
	.zero		1


	//----- nvinfo : EIATTR_EXIT_INSTR_OFFSETS
	.align		4
        /*0048*/ 	.byte	0x04, 0x1c
        /*004a*/ 	.short	(.L_24 - .L_23)


	//   ....[0]....
.L_23:
        /*004c*/ 	.word	0x000000d0


	//----- nvinfo : EIATTR_CBANK_PARAM_SIZE
	.align		4
.L_24:
        /*0050*/ 	.byte	0x03, 0x19
        /*0052*/ 	.short	0x0018


	//----- nvinfo : EIATTR_PARAM_CBANK
	.align		4
        /*0054*/ 	.byte	0x04, 0x0a
        /*0056*/ 	.short	(.L_26 - .L_25)
	.align		4
.L_25:
        /*0058*/ 	.word	index@(.nv.constant0._Z14multiplyKernelPiPKiS1_)
        /*005c*/ 	.short	0x0380
        /*005e*/ 	.short	0x0018


	//----- nvinfo : EIATTR_SW_WAR
	.align		4
.L_26:
        /*0060*/ 	.byte	0x04, 0x36
        /*0062*/ 	.short	(.L_28 - .L_27)
.L_27:
        /*0064*/ 	.word	0x00000008
.L_28:


//--------------------- .nv.info._Z18PerElement_AtimesBPiS_S_ --------------------------
	.section	.nv.info._Z18PerElement_AtimesBPiS_S_,"",@"SHT_CUDA_INFO"
	.sectionflags	@""
	.align	4


	//----- nvinfo : EIATTR_CUDA_API_VERSION
	.align		4
        /*0000*/ 	.byte	0x04, 0x37
        /*0002*/ 	.short	(.L_30 - .L_29)
.L_29:
        /*0004*/ 	.word	0x00000082


	//----- nvinfo : EIATTR_KPARAM_INFO
	.align		4
.L_30:
        /*0008*/ 	.byte	0x04, 0x17
        /*000a*/ 	.short	(.L_32 - .L_31)
.L_31:
        /*000c*/ 	.word	0x00000000
        /*0010*/ 	.short	0x0002
        /*0012*/ 	.short	0x0010
        /*0014*/ 	.byte	0x00, 0xf5, 0x21, 0x00


	//----- nvinfo : EIATTR_KPARAM_INFO
	.align		4
.L_32:
        /*0018*/ 	.byte	0x04, 0x17
        /*001a*/ 	.short	(.L_34 - .L_33)
.L_33:
        /*001c*/ 	.word	0x00000000
        /*0020*/ 	.short	0x0001
        /*0022*/ 	.short	0x0008
        /*0024*/ 	.byte	0x00, 0xf5, 0x21, 0x00


	//----- nvinfo : EIATTR_KPARAM_INFO
	.align		4
.L_34:
        /*0028*/ 	.byte	0x04, 0x17
        /*002a*/ 	.short	(.L_36 - .L_35)
.L_35:
        /*002c*/ 	.word	0x00000000
        /*0030*/ 	.short	0x0000
        /*0032*/ 	.short	0x0000
        /*0034*/ 	.byte	0x00, 0xf5, 0x21, 0x00


	//----- nvinfo : EIATTR_SPARSE_MMA_MASK
	.align		4
.L_36:
        /*0038*/ 	.byte	0x03, 0x50
        /*003a*/ 	.short	0x0000


	//----- nvinfo : EIATTR_MAXREG_COUNT
	.align		4
        /*003c*/ 	.byte	0x03, 0x1b
        /*003e*/ 	.short	0x00ff


	//----- nvinfo : EIATTR_MERCURY_ISA_VERSION
	.align		4
        /*0040*/ 	.byte	0x03, 0x5f
        /*0042*/ 	.short	0x0101


	//----- nvinfo : EIATTR_VRC_CTA_INIT_COUNT
	.align		4
        /*0044*/ 	.byte	0x02, 0x4a
	.zero		1
	.zero		1


	//----- nvinfo : EIATTR_EXIT_INSTR_OFFSETS
	.align		4
        /*0048*/ 	.byte	0x04, 0x1c
        /*004a*/ 	.short	(.L_38 - .L_37)


	//   ....[0]....
.L_37:
        /*004c*/ 	.word	0x000000d0


	//----- nvinfo : EIATTR_CBANK_PARAM_SIZE
	.align		4
.L_38:
        /*0050*/ 	.byte	0x03, 0x19
        /*0052*/ 	.short	0x0018


	//----- nvinfo : EIATTR_PARAM_CBANK
	.align		4
        /*0054*/ 	.byte	0x04, 0x0a
        /*0056*/ 	.short	(.L_40 - .L_39)
	.align		4
.L_39:
        /*0058*/ 	.word	index@(.nv.constant0._Z18PerElement_AtimesBPiS_S_)
        /*005c*/ 	.short	0x0380
        /*005e*/ 	.short	0x0018


	//----- nvinfo : EIATTR_SW_WAR
	.align		4
.L_40:
        /*0060*/ 	.byte	0x04, 0x36
        /*0062*/ 	.short	(.L_42 - .L_41)
.L_41:
        /*0064*/ 	.word	0x00000008
.L_42:


//--------------------- .nv.callgraph             --------------------------
	.section	.nv.callgraph,"",@"SHT_CUDA_CALLGRAPH"
	.align	4
	.sectionentsize	8
	.align		4
        /*0000*/ 	.word	0x00000000
	.align		4
        /*0004*/ 	.word	0xffffffff
	.align		4
        /*0008*/ 	.word	0x00000000
	.align		4
        /*000c*/ 	.word	0xfffffffe
	.align		4
        /*0010*/ 	.word	0x00000000
	.align		4
        /*0014*/ 	.word	0xfffffffd
	.align		4
        /*0018*/ 	.word	0x00000000
	.align		4
        /*001c*/ 	.word	0xfffffffc


//--------------------- .nv.constant4             --------------------------
	.section	.nv.constant4,"a",@progbits
	.align	8
	.align		8
.nv.constant4:
        /*0000*/ 	.dword	managed_a
	.align		8
        /*0008*/ 	.dword	managed_b
	.align		8
        /*0010*/ 	.dword	managed_c


//--------------------- .text._Z14multiplyKernelPiPKiS1_ --------------------------
	.section	.text._Z14multiplyKernelPiPKiS1_,"ax",@progbits
	.align	128
        .global         _Z14multiplyKernelPiPKiS1_
        .type           _Z14multiplyKernelPiPKiS1_,@function
        .size           _Z14multiplyKernelPiPKiS1_,(.L_x_2 - _Z14multiplyKernelPiPKiS1_)
        .other          _Z14multiplyKernelPiPKiS1_,@"STO_CUDA_ENTRY STV_DEFAULT"
_Z14multiplyKernelPiPKiS1_:
.text._Z14multiplyKernelPiPKiS1_:
[----:B------:R-:W-:Y:S01]  /*0000*/  LDC R1, c[0x0][0x37c] ;  /* 0x0000df00ff017b82 */ /* 0x000fe20000000800 */
[----:B------:R-:W0:Y:S07]  /*0010*/  S2R R9, SR_TID.X ;  /* 0x0000000000097919 */ /* 0x000e2e0000002100 */
[----:B------:R-:W0:Y:S01]  /*0020*/  LDC.64 R2, c[0x0][0x388] ;  /* 0x0000e200ff027b82 */ /* 0x000e220000000a00 */
[----:B------:R-:W1:Y:S07]  /*0030*/  LDCU.64 UR4, c[0x0][0x358] ;  /* 0x00006b00ff0477ac */ /* 0x000e6e0008000a00 */
[----:B------:R-:W2:Y:S08]  /*0040*/  LDC.64 R4, c[0x0][0x390] ;  /* 0x0000e400ff047b82 */ /* 0x000eb00000000a00 */
[----:B------:R-:W3:Y:S01]  /*0050*/  LDC.64 R6, c[0x0][0x380] ;  /* 0x0000e000ff067b82 */ /* 0x000ee20000000a00 */
[----:B0-----:R-:W-:-:S04]  /*0060*/  IMAD.WIDE.U32 R2, R9, 0x4, R2 ;  /* 0x0000000409027825 */ /* 0x001fc800078e0002 */
[C---:B--2---:R-:W-:Y:S02]  /*0070*/  IMAD.WIDE.U32 R4, R9.reuse, 0x4, R4 ;  /* 0x0000000409047825 */ /* 0x044fe400078e0004 */
[----:B-1----:R-:W2:Y:S04]  /*0080*/  LDG.E R2, desc[UR4][R2.64] ;  /* 0x0000000402027981 */ /* 0x002ea8000c1e1900 */
[----:B------:R-:W2:Y:S01]  /*0090*/  LDG.E R5, desc[UR4][R4.64] ;  /* 0x0000000404057981 */ /* 0x000ea2000c1e1900 */
[----:B---3--:R-:W-:-:S04]  /*00a0*/  IMAD.WIDE.U32 R6, R9, 0x4, R6 ;  /* 0x0000000409067825 */ /* 0x008fc800078e0006 */
[----:B--2---:R-:W-:-:S05]  /*00b0*/  IMAD R9, R2, R5, RZ ;  /* 0x0000000502097224 */ /* 0x004fca00078e02ff */
[----:B------:R-:W-:Y:S01]  /*00c0*/  STG.E desc[UR4][R6.64], R9 ;  /* 0x0000000906007986 */ /* 0x000fe2000c101904 */
[----:B------:R-:W-:Y:S05]  /*00d0*/  EXIT ;  /* 0x000000000000794d */ /* 0x000fea0003800000 */
.L_x_0:
[----:B------:R-:W-:-:S00]  /*00e0*/  BRA `(.L_x_0) ;  /* 0xfffffffc00fc7947 */ /* 0x000fc0000383ffff */
[----:B------:R-:W-:-:S00]  /*00f0*/  NOP ;  /* 0x0000000000007918 */ /* 0x000fc00000000000 */
        /* <DEDUP_REMOVED lines=8> */
.L_x_2:


//--------------------- .text._Z18PerElement_AtimesBPiS_S_ --------------------------
	.section	.text._Z18PerElement_AtimesBPiS_S_,"ax",@progbits
	.align	128
        .global         _Z18PerElement_AtimesBPiS_S_
        .type           _Z18PerElement_AtimesBPiS_S_,@function
        .size           _Z18PerElement_AtimesBPiS_S_,(.L_x_3 - _Z18PerElement_AtimesBPiS_S_)
        .other          _Z18PerElement_AtimesBPiS_S_,@"STO_CUDA_ENTRY STV_DEFAULT"
_Z18PerElement_AtimesBPiS_S_:
.text._Z18PerElement_AtimesBPiS_S_:
        /* <DEDUP_REMOVED lines=14> */
.L_x_1:
        /* <DEDUP_REMOVED lines=10> */
.L_x_3:


//--------------------- .nv.shared.reserved.0     --------------------------
	.section	.nv.shared.reserved.0,"aw",@nobits
	.weak		__nv_reservedSMEM_offset_0_alias
	.size		__nv_reservedSMEM_offset_0_alias, 0, 64
	.other		__nv_reservedSMEM_offset_0_alias,@"STO_CUDA_RESERVED_SHARED STV_DEFAULT"
__nv_reservedSMEM_offset_0_alias:
	.zero		0
	.zero		64


//--------------------- .nv.global                --------------------------
	.section	.nv.global,"aw",@nobits
	.align	4
.nv.global:
	.type		managed_c,@object
	.size		managed_c,(managed_a - managed_c)
	.other		managed_c,@"STV_DEFAULT STO_CUDA_MANAGED"
managed_c:
	.zero		20
	.type		managed_a,@object
	.size		managed_a,(managed_b - managed_a)
	.other		managed_a,@"STV_DEFAULT STO_CUDA_MANAGED"
managed_a:
	.zero		20
	.type		managed_b,@object
	.size		managed_b,(.L_1 - managed_b)
	.other		managed_b,@"STV_DEFAULT STO_CUDA_MANAGED"
managed_b:
	.zero		20
.L_1:


//--------------------- .nv.constant0._Z14multiplyKernelPiPKiS1_ --------------------------
	.section	.nv.constant0._Z14multiplyKernelPiPKiS1_,"a",@progbits
	.sectionflags	@""
	.align	4
.nv.constant0._Z14multiplyKernelPiPKiS1_:
	.zero		920


//--------------------- .nv.constant0._Z18PerElement_AtimesBPiS_S_ --------------------------
	.section	.nv.constant0._Z18PerElement_AtimesBPiS_S_,"a",@progbits
	.sectionflags	@""
	.align	4
.nv.constant0._Z18PerElement_AtimesBPiS_S_:
	.zero		920


//--------------------- SYMBOLS --------------------------

	.type		.nv.reservedSmem.offset0,@object
	.size		.nv.reservedSmem.offset0,0x4
